//
// Generated by NVIDIA NVVM Compiler
//
// Compiler Build ID: CL-36424714
// Cuda compilation tools, release 13.0, V13.0.88
// Based on NVVM 20.0.0
//

.version 9.0
.target sm_100
.address_size 64

	// .globl	_Z11l2NormalizePKfPfii
.extern .shared .align 16 .b8 sdata[];

.visible .entry _Z11l2NormalizePKfPfii(
	.param .u64 .ptr .align 1 _Z11l2NormalizePKfPfii_param_0,
	.param .u64 .ptr .align 1 _Z11l2NormalizePKfPfii_param_1,
	.param .u32 _Z11l2NormalizePKfPfii_param_2,
	.param .u32 _Z11l2NormalizePKfPfii_param_3
)
{
	.reg .pred 	%p<18>;
	.reg .b32 	%r<70>;
	.reg .b32 	%f<44>;
	.reg .b64 	%rd<26>;

	ld.param.u64 	%rd3, [_Z11l2NormalizePKfPfii_param_0];
	ld.param.u64 	%rd4, [_Z11l2NormalizePKfPfii_param_1];
	ld.param.u32 	%r33, [_Z11l2NormalizePKfPfii_param_2];
	ld.param.u32 	%r32, [_Z11l2NormalizePKfPfii_param_3];
	cvta.to.global.u64 	%rd1, %rd4;
	cvta.to.global.u64 	%rd2, %rd3;
	mov.u32 	%r1, %ctaid.x;
	mov.u32 	%r69, %tid.x;
	mov.u32 	%r3, %ntid.x;
	setp.ge.s32 	%p1, %r1, %r33;
	@%p1 bra 	$L__BB0_22;
	setp.ge.s32 	%p2, %r69, %r32;
	mov.f32 	%f42, 0f00000000;
	@%p2 bra 	$L__BB0_8;
	mul.lo.s32 	%r4, %r32, %r1;
	add.s32 	%r34, %r69, %r3;
	max.u32 	%r35, %r32, %r34;
	setp.lt.u32 	%p3, %r34, %r32;
	selp.u32 	%r36, 1, 0, %p3;
	add.s32 	%r37, %r34, %r36;
	sub.s32 	%r38, %r35, %r37;
	div.u32 	%r39, %r38, %r3;
	add.s32 	%r5, %r39, %r36;
	and.b32  	%r40, %r5, 3;
	setp.eq.s32 	%p4, %r40, 3;
	mov.f32 	%f42, 0f00000000;
	mov.u32 	%r63, %r69;
	@%p4 bra 	$L__BB0_5;
	add.s32 	%r61, %r69, %r4;
	add.s32 	%r41, %r5, 1;
	and.b32  	%r42, %r41, 3;
	neg.s32 	%r60, %r42;
	mov.f32 	%f42, 0f00000000;
	mov.u32 	%r63, %r69;
$L__BB0_4:
	.pragma "nounroll";
	mul.wide.s32 	%rd5, %r61, 4;
	add.s64 	%rd6, %rd2, %rd5;
	ld.global.nc.f32 	%f14, [%rd6];
	fma.rn.f32 	%f42, %f14, %f14, %f42;
	add.s32 	%r63, %r63, %r3;
	add.s32 	%r61, %r61, %r3;
	add.s32 	%r60, %r60, 1;
	setp.ne.s32 	%p5, %r60, 0;
	@%p5 bra 	$L__BB0_4;
$L__BB0_5:
	setp.lt.u32 	%p6, %r5, 3;
	@%p6 bra 	$L__BB0_8;
	shl.b32 	%r44, %r3, 2;
	cvt.u64.u32 	%rd9, %r44;
$L__BB0_7:
	add.s32 	%r43, %r63, %r4;
	mul.wide.s32 	%rd7, %r43, 4;
	add.s64 	%rd8, %rd2, %rd7;
	ld.global.nc.f32 	%f15, [%rd8];
	fma.rn.f32 	%f16, %f15, %f15, %f42;
	add.s64 	%rd10, %rd8, %rd9;
	ld.global.nc.f32 	%f17, [%rd10];
	fma.rn.f32 	%f18, %f17, %f17, %f16;
	add.s64 	%rd11, %rd10, %rd9;
	ld.global.nc.f32 	%f19, [%rd11];
	fma.rn.f32 	%f20, %f19, %f19, %f18;
	add.s64 	%rd12, %rd11, %rd9;
	ld.global.nc.f32 	%f21, [%rd12];
	fma.rn.f32 	%f42, %f21, %f21, %f20;
	add.s32 	%r63, %r44, %r63;
	setp.lt.s32 	%p7, %r63, %r32;
	@%p7 bra 	$L__BB0_7;
$L__BB0_8:
	shl.b32 	%r45, %r69, 2;
	mov.u32 	%r46, sdata;
	add.s32 	%r17, %r46, %r45;
	st.shared.f32 	[%r17], %f42;
	bar.sync 	0;
	setp.lt.u32 	%p8, %r3, 2;
	@%p8 bra 	$L__BB0_13;
	mov.u32 	%r65, %r3;
$L__BB0_10:
	shr.u32 	%r19, %r65, 1;
	setp.ge.u32 	%p9, %r69, %r19;
	@%p9 bra 	$L__BB0_12;
	shl.b32 	%r47, %r19, 2;
	add.s32 	%r48, %r17, %r47;
	ld.shared.f32 	%f22, [%r48];
	ld.shared.f32 	%f23, [%r17];
	add.f32 	%f24, %f22, %f23;
	st.shared.f32 	[%r17], %f24;
$L__BB0_12:
	bar.sync 	0;
	setp.gt.u32 	%p10, %r65, 3;
	mov.u32 	%r65, %r19;
	@%p10 bra 	$L__BB0_10;
$L__BB0_13:
	setp.ne.s32 	%p11, %r69, 0;
	mov.f32 	%f43, 0f00000000;
	@%p11 bra 	$L__BB0_15;
	ld.shared.f32 	%f26, [sdata];
	sqrt.rn.f32 	%f27, %f26;
	add.f32 	%f43, %f27, 0f2EDBE6FF;
$L__BB0_15:
	setp.ge.s32 	%p12, %r69, %r32;
	bar.sync 	0;
	@%p12 bra 	$L__BB0_22;
	mul.lo.s32 	%r20, %r32, %r1;
	add.s32 	%r49, %r69, %r3;
	max.s32 	%r50, %r32, %r49;
	setp.lt.s32 	%p13, %r49, %r32;
	selp.u32 	%r51, 1, 0, %p13;
	add.s32 	%r52, %r49, %r51;
	sub.s32 	%r53, %r50, %r52;
	div.u32 	%r54, %r53, %r3;
	add.s32 	%r21, %r54, %r51;
	and.b32  	%r55, %r21, 3;
	setp.eq.s32 	%p14, %r55, 3;
	@%p14 bra 	$L__BB0_19;
	add.s32 	%r56, %r21, 1;
	and.b32  	%r57, %r56, 3;
	add.s32 	%r67, %r69, %r20;
	neg.s32 	%r66, %r57;
	mad.lo.s32 	%r69, %r3, %r57, %r69;
$L__BB0_18:
	.pragma "nounroll";
	mul.wide.s32 	%rd13, %r67, 4;
	add.s64 	%rd14, %rd1, %rd13;
	add.s64 	%rd15, %rd2, %rd13;
	ld.global.nc.f32 	%f28, [%rd15];
	div.rn.f32 	%f29, %f28, %f43;
	st.global.f32 	[%rd14], %f29;
	add.s32 	%r67, %r67, %r3;
	add.s32 	%r66, %r66, 1;
	setp.ne.s32 	%p15, %r66, 0;
	@%p15 bra 	$L__BB0_18;
$L__BB0_19:
	setp.lt.u32 	%p16, %r21, 3;
	@%p16 bra 	$L__BB0_22;
	shl.b32 	%r59, %r3, 2;
	cvt.u64.u32 	%rd19, %r59;
$L__BB0_21:
	add.s32 	%r58, %r69, %r20;
	mul.wide.s32 	%rd16, %r58, 4;
	add.s64 	%rd17, %rd2, %rd16;
	ld.global.nc.f32 	%f30, [%rd17];
	div.rn.f32 	%f31, %f30, %f43;
	add.s64 	%rd18, %rd1, %rd16;
	st.global.f32 	[%rd18], %f31;
	add.s64 	%rd20, %rd17, %rd19;
	ld.global.nc.f32 	%f32, [%rd20];
	div.rn.f32 	%f33, %f32, %f43;
	add.s64 	%rd21, %rd18, %rd19;
	st.global.f32 	[%rd21], %f33;
	add.s64 	%rd22, %rd20, %rd19;
	ld.global.nc.f32 	%f34, [%rd22];
	div.rn.f32 	%f35, %f34, %f43;
	add.s64 	%rd23, %rd21, %rd19;
	st.global.f32 	[%rd23], %f35;
	add.s64 	%rd24, %rd22, %rd19;
	ld.global.nc.f32 	%f36, [%rd24];
	div.rn.f32 	%f37, %f36, %f43;
	add.s64 	%rd25, %rd23, %rd19;
	st.global.f32 	[%rd25], %f37;
	add.s32 	%r69, %r59, %r69;
	setp.lt.s32 	%p17, %r69, %r32;
	@%p17 bra 	$L__BB0_21;
$L__BB0_22:
	ret;

}


// ===== COMPILED SASS (sm_100) =====

	.target	sm_100

	.elftype	@"ET_EXEC"


//--------------------- .note.nv.tkinfo           --------------------------
	.section	.note.nv.tkinfo,"",@"SHT_NOTE"
	.sectionflags	@"SHF_NOTE_NV_TKINFO"
	.tkinfo
        /*0018*/ 	.word	0x00000002
        /*0030*/ 	.string	""
        /*0030*/ 	.string	"ptxas"
        /*0030*/ 	.string	"Cuda compilation tools, release 13.0, V13.0.88"
        /*0030*/ 	.string	"Build cuda_13.0.r13.0/compiler.36424714_0"
        /*0030*/ 	.string	"-arch sm_100 -m 64 "



//--------------------- .note.nv.cuinfo           --------------------------
	.section	.note.nv.cuinfo,"",@"SHT_NOTE"
	.sectionflags	@"SHF_NOTE_NV_CUINFO"
        /*0018*/ 	.short	0x0002
        /*001a*/ 	.short	0x0064
        /*001c*/ 	.short	0x0082
	.zero		2


//--------------------- .nv.info                  --------------------------
	.section	.nv.info,"",@"SHT_CUDA_INFO"
	.align	4


	//----- nvinfo : EIATTR_REGCOUNT
	.align		4
        /*0000*/ 	.byte	0x04, 0x2f
        /*0002*/ 	.short	(.L_1 - .L_0)
	.align		4
.L_0:
        /*0004*/ 	.word	index@(_Z11l2NormalizePKfPfii)
        /*0008*/ 	.word	0x0000001c


	//----- nvinfo : EIATTR_FRAME_SIZE
	.align		4
.L_1:
        /*000c*/ 	.byte	0x04, 0x11
        /*000e*/ 	.short	(.L_3 - .L_2)
	.align		4
.L_2:
        /*0010*/ 	.word	index@($__internal_1_$__cuda_sm3x_div_rn_noftz_f32_slowpath)
        /*0014*/ 	.word	0x00000000


	//----- nvinfo : EIATTR_FRAME_SIZE
	.align		4
.L_3:
        /*0018*/ 	.byte	0x04, 0x11
        /*001a*/ 	.short	(.L_5 - .L_4)
	.align		4
.L_4:
        /*001c*/ 	.word	index@($__internal_0_$__cuda_sm20_sqrt_rn_f32_slowpath)
        /*0020*/ 	.word	0x00000000


	//----- nvinfo : EIATTR_FRAME_SIZE
	.align		4
.L_5:
        /*0024*/ 	.byte	0x04, 0x11
        /*0026*/ 	.short	(.L_7 - .L_6)
	.align		4
.L_6:
        /*0028*/ 	.word	index@(_Z11l2NormalizePKfPfii)
        /*002c*/ 	.word	0x00000000


	//----- nvinfo : EIATTR_MIN_STACK_SIZE
	.align		4
.L_7:
        /*0030*/ 	.byte	0x04, 0x12
        /*0032*/ 	.short	(.L_9 - .L_8)
	.align		4
.L_8:
        /*0034*/ 	.word	index@(_Z11l2NormalizePKfPfii)
        /*0038*/ 	.word	0x00000000
.L_9:


//--------------------- .nv.compat                --------------------------
	.section	.nv.compat,"",@"SHT_CUDA_COMPAT_INFO"
	.align	4
        /*0000*/ 	.byte	0x02, 0x09, 0x00, 0x00, 0x02, 0x02, 0x01, 0x00, 0x02, 0x05, 0x05, 0x00, 0x03, 0x07, 0x01, 0x01
        /*0010*/ 	.byte	0x02, 0x03, 0x00, 0x00, 0x02, 0x06, 0x01, 0x00, 0x04, 0x0b, 0x08, 0x00, 0x01, 0x00, 0x00, 0x00
        /*0020*/ 	.byte	0x00, 0x00, 0x00, 0x00


//--------------------- .nv.info._Z11l2NormalizePKfPfii --------------------------
	.section	.nv.info._Z11l2NormalizePKfPfii,"",@"SHT_CUDA_INFO"
	.sectionflags	@""
	.align	4


	//----- nvinfo : EIATTR_CUDA_API_VERSION
	.align		4
        /*0000*/ 	.byte	0x04, 0x37
        /*0002*/ 	.short	(.L_11 - .L_10)
.L_10:
        /*0004*/ 	.word	0x00000082


	//----- nvinfo : EIATTR_KPARAM_INFO
	.align		4
.L_11:
        /*0008*/ 	.byte	0x04, 0x17
        /*000a*/ 	.short	(.L_13 - .L_12)
.L_12:
        /*000c*/ 	.word	0x00000000
        /*0010*/ 	.short	0x0003
        /*0012*/ 	.short	0x0014
        /*0014*/ 	.byte	0x00, 0xf0, 0x11, 0x00


	//----- nvinfo : EIATTR_KPARAM_INFO
	.align		4
.L_13:
        /*0018*/ 	.byte	0x04, 0x17
        /*001a*/ 	.short	(.L_15 - .L_14)
.L_14:
        /*001c*/ 	.word	0x00000000
        /*0020*/ 	.short	0x0002
        /*0022*/ 	.short	0x0010
        /*0024*/ 	.byte	0x00, 0xf0, 0x11, 0x00


	//----- nvinfo : EIATTR_KPARAM_INFO
	.align		4
.L_15:
        /*0028*/ 	.byte	0x04, 0x17
        /*002a*/ 	.short	(.L_17 - .L_16)
.L_16:
        /*002c*/ 	.word	0x00000000
        /*0030*/ 	.short	0x0001
        /*0032*/ 	.short	0x0008
        /*0034*/ 	.byte	0x00, 0xf5, 0x21, 0x00


	//----- nvinfo : EIATTR_KPARAM_INFO
	.align		4
.L_17:
        /*0038*/ 	.byte	0x04, 0x17
        /*003a*/ 	.short	(.L_19 - .L_18)
.L_18:
        /*003c*/ 	.word	0x00000000
        /*0040*/ 	.short	0x0000
        /*0042*/ 	.short	0x0000
        /*0044*/ 	.byte	0x00, 0xf5, 0x21, 0x00


	//----- nvinfo : EIATTR_SPARSE_MMA_MASK
	.align		4
.L_19:
        /*0048*/ 	.byte	0x03, 0x50
        /*004a*/ 	.short	0x0000


	//----- nvinfo : EIATTR_MAXREG_COUNT
	.align		4
        /*004c*/ 	.byte	0x03, 0x1b
        /*004e*/ 	.short	0x00ff


	//----- nvinfo : EIATTR_NUM_BARRIERS
	.align		4
        /*0050*/ 	.byte	0x02, 0x4c
        /*0052*/ 	.byte	0x01
	.zero		1


	//----- nvinfo : EIATTR_MERCURY_ISA_VERSION
	.align		4
        /*0054*/ 	.byte	0x03, 0x5f
        /*0056*/ 	.short	0x0101


	//----- nvinfo : EIATTR_VRC_CTA_INIT_COUNT
	.align		4
        /*0058*/ 	.byte	0x02, 0x4a
	.zero		1
	.zero		1


	//----- nvinfo : EIATTR_EXIT_INSTR_OFFSETS
	.align		4
        /*005c*/ 	.byte	0x04, 0x1c
        /*005e*/ 	.short	(.L_21 - .L_20)


	//   ....[0]....
.L_20:
        /*0060*/ 	.word	0x00000040


	//   ....[1]....
        /*0064*/ 	.word	0x000007f0


	//   ....[2]....
        /*0068*/ 	.word	0x00000ba0


	//   ....[3]....
        /*006c*/ 	.word	0x00001110


	//----- nvinfo : EIATTR_CRS_STACK_SIZE
	.align		4
.L_21:
        /*0070*/ 	.byte	0x04, 0x1e
        /*0072*/ 	.short	(.L_23 - .L_22)
.L_22:
        /*0074*/ 	.word	0x00000000


	//----- nvinfo : EIATTR_CBANK_PARAM_SIZE
	.align		4
.L_23:
        /*0078*/ 	.byte	0x03, 0x19
        /*007a*/ 	.short	0x0018


	//----- nvinfo : EIATTR_PARAM_CBANK
	.align		4
        /*007c*/ 	.byte	0x04, 0x0a
        /*007e*/ 	.short	(.L_25 - .L_24)
	.align		4
.L_24:
        /*0080*/ 	.word	index@(.nv.constant0._Z11l2NormalizePKfPfii)
        /*0084*/ 	.short	0x0380
        /*0086*/ 	.short	0x0018


	//----- nvinfo : EIATTR_SW_WAR
	.align		4
.L_25:
        /*0088*/ 	.byte	0x04, 0x36
        /*008a*/ 	.short	(.L_27 - .L_26)
.L_26:
        /*008c*/ 	.word	0x00000008
.L_27:


//--------------------- .nv.callgraph             --------------------------
	.section	.nv.callgraph,"",@"SHT_CUDA_CALLGRAPH"
	.align	4
	.sectionentsize	8
	.align		4
        /*0000*/ 	.word	0x00000000
	.align		4
        /*0004*/ 	.word	0xffffffff
	.align		4
        /*0008*/ 	.word	0x00000000
	.align		4
        /*000c*/ 	.word	0xfffffffe
	.align		4
        /*0010*/ 	.word	0x00000000
	.align		4
        /*0014*/ 	.word	0xfffffffd
	.align		4
        /*0018*/ 	.word	0x00000000
	.align		4
        /*001c*/ 	.word	0xfffffffc


//--------------------- .text._Z11l2NormalizePKfPfii --------------------------
	.section	.text._Z11l2NormalizePKfPfii,"ax",@progbits
	.align	128
        .global         _Z11l2NormalizePKfPfii
        .type           _Z11l2NormalizePKfPfii,@function
        .size           _Z11l2NormalizePKfPfii,(.L_x_40 - _Z11l2NormalizePKfPfii)
        .other          _Z11l2NormalizePKfPfii,@"STO_CUDA_ENTRY STV_DEFAULT"
_Z11l2NormalizePKfPfii:
.text._Z11l2NormalizePKfPfii:
[----:B------:R-:W-:Y:S08]  /*0000*/  LDC R1, c[0x0][0x37c] ;  /* 0x0000df00ff017b82 */ /* 0x000ff00000000800 */
[----:B------:R-:W0:Y:S08]  /*0010*/  S2UR UR6, SR_CTAID.X ;  /* 0x00000000000679c3 */ /* 0x000e300000002500 */
[----:B------:R-:W0:Y:S02]  /*0020*/  LDC R0, c[0x0][0x390] ;  /* 0x0000e400ff007b82 */ /* 0x000e240000000800 */
[----:B0-----:R-:W-:-:S13]  /*0030*/  ISETP.LE.AND P0, PT, R0, UR6, PT ;  /* 0x0000000600007c0c */ /* 0x001fda000bf03270 */
[----:B------:R-:W-:Y:S05]  /*0040*/  @P0 EXIT ;  /* 0x000000000000094d */ /* 0x000fea0003800000 */
[----:B------:R-:W0:Y:S01]  /*0050*/  S2R R2, SR_TID.X ;  /* 0x0000000000027919 */ /* 0x000e220000002100 */
[----:B------:R-:W0:Y:S01]  /*0060*/  LDC R3, c[0x0][0x394] ;  /* 0x0000e500ff037b82 */ /* 0x000e220000000800 */
[----:B------:R-:W1:Y:S01]  /*0070*/  LDCU.64 UR8, c[0x0][0x358] ;  /* 0x00006b00ff0877ac */ /* 0x000e620008000a00 */
[----:B------:R-:W-:Y:S01]  /*0080*/  BSSY.RECONVERGENT B0, `(.L_x_0) ;  /* 0x000004a000007945 */ /* 0x000fe20003800200 */
[----:B------:R-:W-:-:S05]  /*0090*/  IMAD.MOV.U32 R6, RZ, RZ, RZ ;  /* 0x000000ffff067224 */ /* 0x000fca00078e00ff */
[----:B------:R-:W2:Y:S01]  /*00a0*/  LDC R7, c[0x0][0x360] ;  /* 0x0000d800ff077b82 */ /* 0x000ea20000000800 */
[----:B0-----:R-:W-:-:S13]  /*00b0*/  ISETP.GE.AND P0, PT, R2, R3, PT ;  /* 0x000000030200720c */ /* 0x001fda0003f06270 */
[----:B-12---:R-:W-:Y:S05]  /*00c0*/  @P0 BRA `(.L_x_1) ;  /* 0x0000000400140947 */ /* 0x006fea0003800000 */
[----:B------:R-:W0:Y:S01]  /*00d0*/  I2F.U32.RP R8, R7 ;  /* 0x0000000700087306 */ /* 0x000e220000209000 */
[----:B------:R-:W-:Y:S01]  /*00e0*/  IMAD.IADD R0, R2, 0x1, R7 ;  /* 0x0000000102007824 */ /* 0x000fe200078e0207 */
[----:B------:R-:W-:Y:S01]  /*00f0*/  ISETP.NE.U32.AND P2, PT, R7, RZ, PT ;  /* 0x000000ff0700720c */ /* 0x000fe20003f45070 */
[----:B------:R-:W-:Y:S03]  /*0100*/  BSSY.RECONVERGENT B1, `(.L_x_2) ;  /* 0x000002b000017945 */ /* 0x000fe60003800200 */
[CC--:B------:R-:W-:Y:S02]  /*0110*/  ISETP.GE.U32.AND P0, PT, R0.reuse, R3.reuse, PT ;  /* 0x000000030000720c */ /* 0x0c0fe40003f06070 */
[----:B------:R-:W-:Y:S01]  /*0120*/  VIMNMX.U32 R9, PT, PT, R0, R3, !PT ;  /* 0x0000000300097248 */ /* 0x000fe20007fe0000 */
[----:B0-----:R-:W0:Y:S02]  /*0130*/  MUFU.RCP R8, R8 ;  /* 0x0000000800087308 */ /* 0x001e240000001000 */
[----:B0-----:R-:W-:-:S06]  /*0140*/  VIADD R4, R8, 0xffffffe ;  /* 0x0ffffffe08047836 */ /* 0x001fcc0000000000 */
[----:B------:R0:W1:Y:S02]  /*0150*/  F2I.FTZ.U32.TRUNC.NTZ R5, R4 ;  /* 0x0000000400057305 */ /* 0x000064000021f000 */
[----:B0-----:R-:W-:Y:S01]  /*0160*/  IMAD.MOV.U32 R4, RZ, RZ, RZ ;  /* 0x000000ffff047224 */ /* 0x001fe200078e00ff */
[----:B-1----:R-:W-:-:S05]  /*0170*/  IADD3 R6, PT, PT, RZ, -R5, RZ ;  /* 0x80000005ff067210 */ /* 0x002fca0007ffe0ff */
[----:B------:R-:W-:Y:S01]  /*0180*/  IMAD R11, R6, R7, RZ ;  /* 0x00000007060b7224 */ /* 0x000fe200078e02ff */
[----:B------:R-:W-:-:S03]  /*0190*/  SEL R6, RZ, 0x1, P0 ;  /* 0x00000001ff067807 */ /* 0x000fc60000000000 */
[----:B------:R-:W-:Y:S01]  /*01a0*/  IMAD.HI.U32 R5, R5, R11, R4 ;  /* 0x0000000b05057227 */ /* 0x000fe200078e0004 */
[----:B------:R-:W-:-:S05]  /*01b0*/  IADD3 R0, PT, PT, R9, -R0, -R6 ;  /* 0x8000000009007210 */ /* 0x000fca0007ffe806 */
[----:B------:R-:W-:-:S05]  /*01c0*/  IMAD.HI.U32 R5, R5, R0, RZ ;  /* 0x0000000005057227 */ /* 0x000fca00078e00ff */
[----:B------:R-:W-:-:S05]  /*01d0*/  IADD3 R4, PT, PT, -R5, RZ, RZ ;  /* 0x000000ff05047210 */ /* 0x000fca0007ffe1ff */
[----:B------:R-:W-:-:S05]  /*01e0*/  IMAD R0, R7, R4, R0 ;  /* 0x0000000407007224 */ /* 0x000fca00078e0200 */
[----:B------:R-:W-:-:S13]  /*01f0*/  ISETP.GE.U32.AND P0, PT, R0, R7, PT ;  /* 0x000000070000720c */ /* 0x000fda0003f06070 */
[----:B------:R-:W-:Y:S02]  /*0200*/  @P0 IMAD.IADD R0, R0, 0x1, -R7 ;  /* 0x0000000100000824 */ /* 0x000fe400078e0a07 */
[----:B------:R-:W-:-:S03]  /*0210*/  @P0 VIADD R5, R5, 0x1 ;  /* 0x0000000105050836 */ /* 0x000fc60000000000 */
[----:B------:R-:W-:-:S13]  /*0220*/  ISETP.GE.U32.AND P1, PT, R0, R7, PT ;  /* 0x000000070000720c */ /* 0x000fda0003f26070 */
[----:B------:R-:W-:Y:S02]  /*0230*/  @P1 IADD3 R5, PT, PT, R5, 0x1, RZ ;  /* 0x0000000105051810 */ /* 0x000fe40007ffe0ff */
[----:B------:R-:W-:-:S05]  /*0240*/  @!P2 LOP3.LUT R5, RZ, R7, RZ, 0x33, !PT ;  /* 0x00000007ff05a212 */ /* 0x000fca00078e33ff */
[----:B------:R-:W-:Y:S02]  /*0250*/  IMAD.IADD R5, R6, 0x1, R5 ;  /* 0x0000000106057824 */ /* 0x000fe400078e0205 */
[----:B------:R-:W-:-:S03]  /*0260*/  IMAD.MOV.U32 R6, RZ, RZ, RZ ;  /* 0x000000ffff067224 */ /* 0x000fc600078e00ff */
[C---:B------:R-:W-:Y:S02]  /*0270*/  LOP3.LUT R0, R5.reuse, 0x3, RZ, 0xc0, !PT ;  /* 0x0000000305007812 */ /* 0x040fe400078ec0ff */
[----:B------:R-:W-:Y:S02]  /*0280*/  ISETP.GE.U32.AND P1, PT, R5, 0x3, PT ;  /* 0x000000030500780c */ /* 0x000fe40003f26070 */
[----:B------:R-:W-:Y:S02]  /*0290*/  ISETP.NE.AND P0, PT, R0, 0x3, PT ;  /* 0x000000030000780c */ /* 0x000fe40003f05270 */
[----:B------:R-:W-:-:S11]  /*02a0*/  MOV R0, R2 ;  /* 0x0000000200007202 */ /* 0x000fd60000000f00 */
[----:B------:R-:W-:Y:S05]  /*02b0*/  @!P0 BRA `(.L_x_3) ;  /* 0x00000000003c8947 */ /* 0x000fea0003800000 */
[----:B------:R-:W0:Y:S01]  /*02c0*/  LDC.64 R8, c[0x0][0x380] ;  /* 0x0000e000ff087b82 */ /* 0x000e220000000a00 */
[----:B------:R-:W-:Y:S02]  /*02d0*/  VIADD R0, R5, 0x1 ;  /* 0x0000000105007836 */ /* 0x000fe40000000000 */
[----:B------:R-:W-:Y:S02]  /*02e0*/  IMAD R10, R3, UR6, R2 ;  /* 0x00000006030a7c24 */ /* 0x000fe4000f8e0202 */
[----:B------:R-:W-:Y:S01]  /*02f0*/  IMAD.MOV.U32 R6, RZ, RZ, RZ ;  /* 0x000000ffff067224 */ /* 0x000fe200078e00ff */
[----:B------:R-:W-:Y:S02]  /*0300*/  LOP3.LUT R4, R0, 0x3, RZ, 0xc0, !PT ;  /* 0x0000000300047812 */ /* 0x000fe400078ec0ff */
[----:B------:R-:W-:-:S03]  /*0310*/  MOV R0, R2 ;  /* 0x0000000200007202 */ /* 0x000fc60000000f00 */
[----:B------:R-:W-:-:S07]  /*0320*/  IMAD.MOV R11, RZ, RZ, -R4 ;  /* 0x000000ffff0b7224 */ /* 0x000fce00078e0a04 */
.L_x_4:
[----:B0-----:R-:W-:-:S06]  /*0330*/  IMAD.WIDE R4, R10, 0x4, R8 ;  /* 0x000000040a047825 */ /* 0x001fcc00078e0208 */
[----:B------:R-:W2:Y:S01]  /*0340*/  LDG.E.CONSTANT R5, desc[UR8][R4.64] ;  /* 0x0000000804057981 */ /* 0x000ea2000c1e9900 */
[----:B------:R-:W-:Y:S01]  /*0350*/  VIADD R11, R11, 0x1 ;  /* 0x000000010b0b7836 */ /* 0x000fe20000000000 */
[C---:B------:R-:W-:Y:S01]  /*0360*/  IADD3 R0, PT, PT, R7.reuse, R0, RZ ;  /* 0x0000000007007210 */ /* 0x040fe20007ffe0ff */
[----:B------:R-:W-:-:S03]  /*0370*/  IMAD.IADD R10, R7, 0x1, R10 ;  /* 0x00000001070a7824 */ /* 0x000fc600078e020a */
[----:B------:R-:W-:Y:S01]  /*0380*/  ISETP.NE.AND P0, PT, R11, RZ, PT ;  /* 0x000000ff0b00720c */ /* 0x000fe20003f05270 */
[----:B--2---:R-:W-:-:S12]  /*0390*/  FFMA R6, R5, R5, R6 ;  /* 0x0000000505067223 */ /* 0x004fd80000000006 */
[----:B------:R-:W-:Y:S05]  /*03a0*/  @P0 BRA `(.L_x_4) ;  /* 0xfffffffc00e00947 */ /* 0x000fea000383ffff */
.L_x_3:
[----:B------:R-:W-:Y:S05]  /*03b0*/  BSYNC.RECONVERGENT B1 ;  /* 0x0000000000017941 */ /* 0x000fea0003800200 */
.L_x_2:
[----:B------:R-:W-:Y:S05]  /*03c0*/  @!P1 BRA `(.L_x_1) ;  /* 0x0000000000549947 */ /* 0x000fea0003800000 */
[----:B------:R-:W0:Y:S01]  /*03d0*/  LDC.64 R4, c[0x0][0x380] ;  /* 0x0000e000ff047b82 */ /* 0x000e220000000a00 */
[----:B------:R-:W-:-:S07]  /*03e0*/  IMAD.SHL.U32 R17, R7, 0x4, RZ ;  /* 0x0000000407117824 */ /* 0x000fce00078e00ff */
.L_x_5:
[----:B------:R-:W-:-:S04]  /*03f0*/  IMAD R9, R3, UR6, R0 ;  /* 0x0000000603097c24 */ /* 0x000fc8000f8e0200 */
[----:B0-----:R-:W-:-:S03]  /*0400*/  IMAD.WIDE R8, R9, 0x4, R4 ;  /* 0x0000000409087825 */ /* 0x001fc600078e0204 */
[----:B------:R-:W-:-:S04]  /*0410*/  IADD3 R10, P0, PT, R17, R8, RZ ;  /* 0x00000008110a7210 */ /* 0x000fc80007f1e0ff */
[----:B------:R-:W-:Y:S02]  /*0420*/  IADD3.X R11, PT, PT, RZ, R9, RZ, P0, !PT ;  /* 0x00000009ff0b7210 */ /* 0x000fe400007fe4ff */
[C---:B------:R-:W-:Y:S01]  /*0430*/  IADD3 R12, P0, PT, R17.reuse, R10, RZ ;  /* 0x0000000a110c7210 */ /* 0x040fe20007f1e0ff */
[----:B------:R-:W2:Y:S04]  /*0440*/  LDG.E.CONSTANT R9, desc[UR8][R8.64] ;  /* 0x0000000808097981 */ /* 0x000ea8000c1e9900 */
[----:B------:R-:W-:Y:S01]  /*0450*/  IMAD.X R13, RZ, RZ, R11, P0 ;  /* 0x000000ffff0d7224 */ /* 0x000fe200000e060b */
[----:B------:R-:W-:Y:S01]  /*0460*/  IADD3 R14, P0, PT, R17, R12, RZ ;  /* 0x0000000c110e7210 */ /* 0x000fe20007f1e0ff */
[----:B------:R-:W3:Y:S04]  /*0470*/  LDG.E.CONSTANT R11, desc[UR8][R10.64] ;  /* 0x000000080a0b7981 */ /* 0x000ee8000c1e9900 */
[----:B------:R-:W-:-:S02]  /*0480*/  IMAD.X R15, RZ, RZ, R13, P0 ;  /* 0x000000ffff0f7224 */ /* 0x000fc400000e060d */
[----:B------:R-:W4:Y:S04]  /*0490*/  LDG.E.CONSTANT R13, desc[UR8][R12.64] ;  /* 0x000000080c0d7981 */ /* 0x000f28000c1e9900 */
[----:B------:R-:W5:Y:S01]  /*04a0*/  LDG.E.CONSTANT R15, desc[UR8][R14.64] ;  /* 0x000000080e0f7981 */ /* 0x000f62000c1e9900 */
[----:B------:R-:W-:-:S04]  /*04b0*/  IADD3 R0, PT, PT, R17, R0, RZ ;  /* 0x0000000011007210 */ /* 0x000fc80007ffe0ff */
[----:B------:R-:W-:Y:S01]  /*04c0*/  ISETP.GE.AND P0, PT, R0, R3, PT ;  /* 0x000000030000720c */ /* 0x000fe20003f06270 */
[----:B--2---:R-:W-:-:S04]  /*04d0*/  FFMA R6, R9, R9, R6 ;  /* 0x0000000909067223 */ /* 0x004fc80000000006 */
[----:B---3--:R-:W-:-:S04]  /*04e0*/  FFMA R6, R11, R11, R6 ;  /* 0x0000000b0b067223 */ /* 0x008fc80000000006 */
[----:B----4-:R-:W-:-:S04]  /*04f0*/  FFMA R6, R13, R13, R6 ;  /* 0x0000000d0d067223 */ /* 0x010fc80000000006 */
[----:B-----5:R-:W-:Y:S01]  /*0500*/  FFMA R6, R15, R15, R6 ;  /* 0x0000000f0f067223 */ /* 0x020fe20000000006 */
[----:B------:R-:W-:Y:S06]  /*0510*/  @!P0 BRA `(.L_x_5) ;  /* 0xfffffffc00b48947 */ /* 0x000fec000383ffff */
.L_x_1:
[----:B------:R-:W-:Y:S05]  /*0520*/  BSYNC.RECONVERGENT B0 ;  /* 0x0000000000007941 */ /* 0x000fea0003800200 */
.L_x_0:
[----:B------:R-:W0:Y:S01]  /*0530*/  S2UR UR5, SR_CgaCtaId ;  /* 0x00000000000579c3 */ /* 0x000e220000008800 */
[----:B------:R-:W-:Y:S01]  /*0540*/  UMOV UR4, 0x400 ;  /* 0x0000040000047882 */ /* 0x000fe20000000000 */
[----:B------:R-:W-:Y:S02]  /*0550*/  ISETP.GE.U32.AND P0, PT, R7, 0x2, PT ;  /* 0x000000020700780c */ /* 0x000fe40003f06070 */
[----:B------:R-:W-:Y:S01]  /*0560*/  ISETP.NE.AND P1, PT, R2, RZ, PT ;  /* 0x000000ff0200720c */ /* 0x000fe20003f25270 */
[----:B0-----:R-:W-:-:S06]  /*0570*/  ULEA UR4, UR5, UR4, 0x18 ;  /* 0x0000000405047291 */ /* 0x001fcc000f8ec0ff */
[----:B------:R-:W-:-:S05]  /*0580*/  LEA R5, R2, UR4, 0x2 ;  /* 0x0000000402057c11 */ /* 0x000fca000f8e10ff */
[----:B------:R0:W-:Y:S01]  /*0590*/  STS [R5], R6 ;  /* 0x0000000605007388 */ /* 0x0001e20000000800 */
[----:B------:R-:W-:Y:S06]  /*05a0*/  BAR.SYNC.DEFER_BLOCKING 0x0 ;  /* 0x0000000000007b1d */ /* 0x000fec0000010000 */
[----:B------:R-:W-:Y:S05]  /*05b0*/  @!P0 BRA `(.L_x_6) ;  /* 0x0000000000308947 */ /* 0x000fea0003800000 */
[----:B------:R-:W-:-:S07]  /*05c0*/  IMAD.MOV.U32 R0, RZ, RZ, R7 ;  /* 0x000000ffff007224 */ /* 0x000fce00078e0007 */
.L_x_7:
[----:B0-----:R-:W-:-:S04]  /*05d0*/  SHF.R.U32.HI R6, RZ, 0x1, R0 ;  /* 0x00000001ff067819 */ /* 0x001fc80000011600 */
[----:B------:R-:W-:-:S13]  /*05e0*/  ISETP.GE.U32.AND P0, PT, R2, R6, PT ;  /* 0x000000060200720c */ /* 0x000fda0003f06070 */
[----:B------:R-:W-:Y:S01]  /*05f0*/  @!P0 IMAD R3, R6, 0x4, R5 ;  /* 0x0000000406038824 */ /* 0x000fe200078e0205 */
[----:B------:R-:W-:Y:S05]  /*0600*/  @!P0 LDS R4, [R5] ;  /* 0x0000000005048984 */ /* 0x000fea0000000800 */
[----:B------:R-:W0:Y:S02]  /*0610*/  @!P0 LDS R3, [R3] ;  /* 0x0000000003038984 */ /* 0x000e240000000800 */
[----:B0-----:R-:W-:-:S05]  /*0620*/  @!P0 FADD R4, R3, R4 ;  /* 0x0000000403048221 */ /* 0x001fca0000000000 */
[----:B------:R1:W-:Y:S01]  /*0630*/  @!P0 STS [R5], R4 ;  /* 0x0000000405008388 */ /* 0x0003e20000000800 */
[----:B------:R-:W-:Y:S01]  /*0640*/  BAR.SYNC.DEFER_BLOCKING 0x0 ;  /* 0x0000000000007b1d */ /* 0x000fe20000010000 */
[----:B------:R-:W-:Y:S02]  /*0650*/  ISETP.GT.U32.AND P0, PT, R0, 0x3, PT ;  /* 0x000000030000780c */ /* 0x000fe40003f04070 */
[----:B------:R-:W-:-:S11]  /*0660*/  MOV R0, R6 ;  /* 0x0000000600007202 */ /* 0x000fd60000000f00 */
[----:B-1----:R-:W-:Y:S05]  /*0670*/  @P0 BRA `(.L_x_7) ;  /* 0xfffffffc00d40947 */ /* 0x002fea000383ffff */
.L_x_6:
[----:B------:R-:W-:Y:S01]  /*0680*/  BSSY.RECONVERGENT B0, `(.L_x_8) ;  /* 0x0000013000007945 */ /* 0x000fe20003800200 */
[----:B------:R-:W-:-:S03]  /*0690*/  IMAD.MOV.U32 R3, RZ, RZ, RZ ;  /* 0x000000ffff037224 */ /* 0x000fc600078e00ff */
[----:B------:R-:W-:Y:S05]  /*06a0*/  @P1 BRA `(.L_x_9) ;  /* 0x0000000000401947 */ /* 0x000fea0003800000 */
[----:B------:R-:W1:Y:S01]  /*06b0*/  S2UR UR5, SR_CgaCtaId ;  /* 0x00000000000579c3 */ /* 0x000e620000008800 */
[----:B------:R-:W-:Y:S02]  /*06c0*/  UMOV UR4, 0x400 ;  /* 0x0000040000047882 */ /* 0x000fe40000000000 */
[----:B-1----:R-:W-:-:S09]  /*06d0*/  ULEA UR4, UR5, UR4, 0x18 ;  /* 0x0000000405047291 */ /* 0x002fd2000f8ec0ff */
[----:B------:R-:W1:Y:S02]  /*06e0*/  LDS R0, [UR4] ;  /* 0x00000004ff007984 */ /* 0x000e640008000800 */
[----:B-1----:R-:W-:Y:S01]  /*06f0*/  VIADD R4, R0, 0xf3000000 ;  /* 0xf300000000047836 */ /* 0x002fe20000000000 */
[----:B------:R1:W2:Y:S04]  /*0700*/  MUFU.RSQ R3, R0 ;  /* 0x0000000000037308 */ /* 0x0002a80000001400 */
[----:B------:R-:W-:-:S13]  /*0710*/  ISETP.GT.U32.AND P0, PT, R4, 0x727fffff, PT ;  /* 0x727fffff0400780c */ /* 0x000fda0003f04070 */
[----:B-12---:R-:W-:Y:S05]  /*0720*/  @!P0 BRA `(.L_x_10) ;  /* 0x00000000000c8947 */ /* 0x006fea0003800000 */
[----:B0-----:R-:W-:-:S07]  /*0730*/  MOV R6, 0x750 ;  /* 0x0000075000067802 */ /* 0x001fce0000000f00 */
[----:B------:R-:W-:Y:S05]  /*0740*/  CALL.REL.NOINC `($__internal_0_$__cuda_sm20_sqrt_rn_f32_slowpath) ;  /* 0x0000000800747944 */ /* 0x000fea0003c00000 */
[----:B------:R-:W-:Y:S05]  /*0750*/  BRA `(.L_x_11) ;  /* 0x0000000000107947 */ /* 0x000fea0003800000 */
.L_x_10:
[----:B0-----:R-:W-:Y:S01]  /*0760*/  FMUL.FTZ R5, R0, R3 ;  /* 0x0000000300057220 */ /* 0x001fe20000410000 */
[----:B------:R-:W-:-:S03]  /*0770*/  FMUL.FTZ R3, R3, 0.5 ;  /* 0x3f00000003037820 */ /* 0x000fc60000410000 */
[----:B------:R-:W-:-:S04]  /*0780*/  FFMA R0, -R5, R5, R0 ;  /* 0x0000000505007223 */ /* 0x000fc80000000100 */
[----:B------:R-:W-:-:S07]  /*0790*/  FFMA R3, R0, R3, R5 ;  /* 0x0000000300037223 */ /* 0x000fce0000000005 */
.L_x_11:
[----:B------:R-:W-:-:S07]  /*07a0*/  FADD R3, R3, 1.00000001335143196e-10 ;  /* 0x2edbe6ff03037421 */ /* 0x000fce0000000000 */
.L_x_9:
[----:B------:R-:W-:Y:S05]  /*07b0*/  BSYNC.RECONVERGENT B0 ;  /* 0x0000000000007941 */ /* 0x000fea0003800200 */
.L_x_8:
[----:B------:R-:W1:Y:S08]  /*07c0*/  LDC R19, c[0x0][0x394] ;  /* 0x0000e500ff137b82 */ /* 0x000e700000000800 */
[----:B------:R-:W-:Y:S01]  /*07d0*/  BAR.SYNC.DEFER_BLOCKING 0x0 ;  /* 0x0000000000007b1d */ /* 0x000fe20000010000 */
[----:B-1----:R-:W-:-:S13]  /*07e0*/  ISETP.GE.AND P0, PT, R2, R19, PT ;  /* 0x000000130200720c */ /* 0x002fda0003f06270 */
[----:B------:R-:W-:Y:S05]  /*07f0*/  @P0 EXIT ;  /* 0x000000000000094d */ /* 0x000fea0003800000 */
[----:B------:R-:W1:Y:S01]  /*0800*/  I2F.U32.RP R8, R7 ;  /* 0x0000000700087306 */ /* 0x000e620000209000 */
[----:B0-----:R-:W-:Y:S01]  /*0810*/  IMAD.IADD R6, R2, 0x1, R7 ;  /* 0x0000000102067824 */ /* 0x001fe200078e0207 */
[----:B------:R-:W-:Y:S01]  /*0820*/  ISETP.NE.U32.AND P2, PT, R7, RZ, PT ;  /* 0x000000ff0700720c */ /* 0x000fe20003f45070 */
[----:B------:R-:W-:Y:S03]  /*0830*/  BSSY.RECONVERGENT B0, `(.L_x_12) ;  /* 0x0000035000007945 */ /* 0x000fe60003800200 */
[CC--:B------:R-:W-:Y:S02]  /*0840*/  ISETP.GE.AND P0, PT, R6.reuse, R19.reuse, PT ;  /* 0x000000130600720c */ /* 0x0c0fe40003f06270 */
[----:B------:R-:W-:Y:S02]  /*0850*/  VIMNMX R0, PT, PT, R6, R19, !PT ;  /* 0x0000001306007248 */ /* 0x000fe40007fe0100 */
[----:B------:R-:W-:-:S04]  /*0860*/  SEL R9, RZ, 0x1, P0 ;  /* 0x00000001ff097807 */ /* 0x000fc80000000000 */
[----:B------:R-:W-:Y:S01]  /*0870*/  IADD3 R0, PT, PT, R0, -R6, -R9 ;  /* 0x8000000600007210 */ /* 0x000fe20007ffe809 */
[----:B-1----:R-:W0:Y:S02]  /*0880*/  MUFU.RCP R8, R8 ;  /* 0x0000000800087308 */ /* 0x002e240000001000 */
[----:B0-----:R-:W-:-:S06]  /*0890*/  IADD3 R4, PT, PT, R8, 0xffffffe, RZ ;  /* 0x0ffffffe08047810 */ /* 0x001fcc0007ffe0ff */
[----:B------:R0:W1:Y:S02]  /*08a0*/  F2I.FTZ.U32.TRUNC.NTZ R5, R4 ;  /* 0x0000000400057305 */ /* 0x000064000021f000 */
[----:B0-----:R-:W-:Y:S02]  /*08b0*/  HFMA2 R4, -RZ, RZ, 0, 0 ;  /* 0x00000000ff047431 */ /* 0x001fe400000001ff */
[----:B-1----:R-:W-:-:S04]  /*08c0*/  IMAD.MOV R10, RZ, RZ, -R5 ;  /* 0x000000ffff0a7224 */ /* 0x002fc800078e0a05 */
[----:B------:R-:W-:-:S04]  /*08d0*/  IMAD R11, R10, R7, RZ ;  /* 0x000000070a0b7224 */ /* 0x000fc800078e02ff */
[----:B------:R-:W-:-:S06]  /*08e0*/  IMAD.HI.U32 R11, R5, R11, R4 ;  /* 0x0000000b050b7227 */ /* 0x000fcc00078e0004 */
[----:B------:R-:W-:-:S04]  /*08f0*/  IMAD.HI.U32 R18, R11, R0, RZ ;  /* 0x000000000b127227 */ /* 0x000fc800078e00ff */
[----:B------:R-:W-:-:S04]  /*0900*/  IMAD.MOV R4, RZ, RZ, -R18 ;  /* 0x000000ffff047224 */ /* 0x000fc800078e0a12 */
[----:B------:R-:W-:-:S05]  /*0910*/  IMAD R0, R7, R4, R0 ;  /* 0x0000000407007224 */ /* 0x000fca00078e0200 */
[----:B------:R-:W-:-:S13]  /*0920*/  ISETP.GE.U32.AND P0, PT, R0, R7, PT ;  /* 0x000000070000720c */ /* 0x000fda0003f06070 */
[----:B------:R-:W-:Y:S01]  /*0930*/  @P0 IMAD.IADD R0, R0, 0x1, -R7 ;  /* 0x0000000100000824 */ /* 0x000fe200078e0a07 */
[----:B------:R-:W-:-:S04]  /*0940*/  @P0 IADD3 R18, PT, PT, R18, 0x1, RZ ;  /* 0x0000000112120810 */ /* 0x000fc80007ffe0ff */
[----:B------:R-:W-:-:S13]  /*0950*/  ISETP.GE.U32.AND P1, PT, R0, R7, PT ;  /* 0x000000070000720c */ /* 0x000fda0003f26070 */
[----:B------:R-:W-:Y:S01]  /*0960*/  @P1 VIADD R18, R18, 0x1 ;  /* 0x0000000112121836 */ /* 0x000fe20000000000 */
[----:B------:R-:W-:-:S05]  /*0970*/  @!P2 LOP3.LUT R18, RZ, R7, RZ, 0x33, !PT ;  /* 0x00000007ff12a212 */ /* 0x000fca00078e33ff */
[----:B------:R-:W-:-:S05]  /*0980*/  IMAD.IADD R18, R9, 0x1, R18 ;  /* 0x0000000109127824 */ /* 0x000fca00078e0212 */
[----:B------:R-:W-:-:S04]  /*0990*/  LOP3.LUT R0, R18, 0x3, RZ, 0xc0, !PT ;  /* 0x0000000312007812 */ /* 0x000fc800078ec0ff */
[----:B------:R-:W-:-:S13]  /*09a0*/  ISETP.NE.AND P0, PT, R0, 0x3, PT ;  /* 0x000000030000780c */ /* 0x000fda0003f05270 */
[----:B------:R-:W-:Y:S05]  /*09b0*/  @!P0 BRA `(.L_x_13) ;  /* 0x0000000000708947 */ /* 0x000fea0003800000 */
[----:B------:R-:W0:Y:S01]  /*09c0*/  LDC.64 R14, c[0x0][0x380] ;  /* 0x0000e000ff0e7b82 */ /* 0x000e220000000a00 */
[----:B------:R-:W-:Y:S01]  /*09d0*/  IADD3 R0, PT, PT, R18, 0x1, RZ ;  /* 0x0000000112007810 */ /* 0x000fe20007ffe0ff */
[----:B------:R-:W-:-:S03]  /*09e0*/  IMAD R19, R19, UR6, R2 ;  /* 0x0000000613137c24 */ /* 0x000fc6000f8e0202 */
[----:B------:R-:W-:-:S03]  /*09f0*/  LOP3.LUT R0, R0, 0x3, RZ, 0xc0, !PT ;  /* 0x0000000300007812 */ /* 0x000fc600078ec0ff */
[----:B------:R-:W1:Y:S02]  /*0a00*/  LDC.64 R12, c[0x0][0x388] ;  /* 0x0000e200ff0c7b82 */ /* 0x000e640000000a00 */
[----:B------:R-:W-:Y:S02]  /*0a10*/  IMAD R2, R0, R7, R2 ;  /* 0x0000000700027224 */ /* 0x000fe400078e0202 */
[----:B------:R-:W-:-:S07]  /*0a20*/  IMAD.MOV R20, RZ, RZ, -R0 ;  /* 0x000000ffff147224 */ /* 0x000fce00078e0a00 */
.L_x_16:
[----:B0-----:R-:W-:-:S05]  /*0a30*/  IMAD.WIDE R4, R19, 0x4, R14 ;  /* 0x0000000413047825 */ /* 0x001fca00078e020e */
[----:B--2---:R-:W2:Y:S01]  /*0a40*/  LDG.E.CONSTANT R0, desc[UR8][R4.64] ;  /* 0x0000000804007981 */ /* 0x004ea2000c1e9900 */
[----:B------:R-:W0:Y:S01]  /*0a50*/  MUFU.RCP R6, R3 ;  /* 0x0000000300067308 */ /* 0x000e220000001000 */
[----:B------:R-:W-:Y:S01]  /*0a60*/  VIADD R20, R20, 0x1 ;  /* 0x0000000114147836 */ /* 0x000fe20000000000 */
[----:B------:R-:W-:Y:S04]  /*0a70*/  BSSY.RECONVERGENT B1, `(.L_x_14) ;  /* 0x000000d000017945 */ /* 0x000fe80003800200 */
[----:B------:R-:W-:Y:S01]  /*0a80*/  ISETP.NE.AND P2, PT, R20, RZ, PT ;  /* 0x000000ff1400720c */ /* 0x000fe20003f45270 */
[----:B0-----:R-:W-:-:S04]  /*0a90*/  FFMA R9, R6, -R3, 1 ;  /* 0x3f80000006097423 */ /* 0x001fc80000000803 */
[----:B------:R-:W-:Y:S01]  /*0aa0*/  FFMA R9, R6, R9, R6 ;  /* 0x0000000906097223 */ /* 0x000fe20000000006 */
[----:B--2---:R-:W0:Y:S03]  /*0ab0*/  FCHK P0, R0, R3 ;  /* 0x0000000300007302 */ /* 0x004e260000000000 */
[----:B------:R-:W-:-:S04]  /*0ac0*/  FFMA R6, R0, R9, RZ ;  /* 0x0000000900067223 */ /* 0x000fc800000000ff */
[----:B------:R-:W-:-:S04]  /*0ad0*/  FFMA R8, R6, -R3, R0 ;  /* 0x8000000306087223 */ /* 0x000fc80000000000 */
[----:B------:R-:W-:Y:S01]  /*0ae0*/  FFMA R11, R9, R8, R6 ;  /* 0x00000008090b7223 */ /* 0x000fe20000000006 */
[----:B-1----:R-:W-:Y:S01]  /*0af0*/  IMAD.WIDE R8, R19, 0x4, R12 ;  /* 0x0000000413087825 */ /* 0x002fe200078e020c */
[----:B0-----:R-:W-:Y:S06]  /*0b00*/  @!P0 BRA `(.L_x_15) ;  /* 0x00000000000c8947 */ /* 0x001fec0003800000 */
[----:B------:R-:W-:-:S07]  /*0b10*/  MOV R4, 0xb30 ;  /* 0x00000b3000047802 */ /* 0x000fce0000000f00 */
[----:B------:R-:W-:Y:S05]  /*0b20*/  CALL.REL.NOINC `($__internal_1_$__cuda_sm3x_div_rn_noftz_f32_slowpath) ;  /* 0x0000000400d87944 */ /* 0x000fea0003c00000 */
[----:B------:R-:W-:-:S07]  /*0b30*/  MOV R11, R0 ;  /* 0x00000000000b7202 */ /* 0x000fce0000000f00 */
.L_x_15:
[----:B------:R-:W-:Y:S05]  /*0b40*/  BSYNC.RECONVERGENT B1 ;  /* 0x0000000000017941 */ /* 0x000fea0003800200 */
.L_x_14:
[----:B------:R2:W-:Y:S01]  /*0b50*/  STG.E desc[UR8][R8.64], R11 ;  /* 0x0000000b08007986 */ /* 0x0005e2000c101908 */
[----:B------:R-:W-:Y:S01]  /*0b60*/  IMAD.IADD R19, R7, 0x1, R19 ;  /* 0x0000000107137824 */ /* 0x000fe200078e0213 */
[----:B------:R-:W-:Y:S06]  /*0b70*/  @P2 BRA `(.L_x_16) ;  /* 0xfffffffc00ac2947 */ /* 0x000fec000383ffff */
.L_x_13:
[----:B------:R-:W-:Y:S05]  /*0b80*/  BSYNC.RECONVERGENT B0 ;  /* 0x0000000000007941 */ /* 0x000fea0003800200 */
.L_x_12:
[----:B------:R-:W-:-:S13]  /*0b90*/  ISETP.GE.U32.AND P0, PT, R18, 0x3, PT ;  /* 0x000000031200780c */ /* 0x000fda0003f06070 */
[----:B------:R-:W-:Y:S05]  /*0ba0*/  @!P0 EXIT ;  /* 0x000000000000894d */ /* 0x000fea0003800000 */
[----:B------:R-:W0:Y:S01]  /*0bb0*/  LDC R19, c[0x0][0x394] ;  /* 0x0000e500ff137b82 */ /* 0x000e220000000800 */
[----:B------:R-:W-:Y:S01]  /*0bc0*/  IMAD.SHL.U32 R23, R7, 0x4, RZ ;  /* 0x0000000407177824 */ /* 0x000fe200078e00ff */
[----:B------:R-:W1:Y:S06]  /*0bd0*/  LDCU UR4, c[0x0][0x394] ;  /* 0x00007280ff0477ac */ /* 0x000e6c0008000800 */
[----:B------:R-:W3:Y:S08]  /*0be0*/  LDC.64 R12, c[0x0][0x380] ;  /* 0x0000e000ff0c7b82 */ /* 0x000ef00000000a00 */
[----:B--2---:R-:W2:Y:S02]  /*0bf0*/  LDC.64 R8, c[0x0][0x388] ;  /* 0x0000e200ff087b82 */ /* 0x004ea40000000a00 */
.L_x_25:
[----:B0-----:R-:W-:-:S04]  /*0c00*/  IMAD R7, R19, UR6, R2 ;  /* 0x0000000613077c24 */ /* 0x001fc8000f8e0202 */
[----:B---3--:R-:W-:-:S05]  /*0c10*/  IMAD.WIDE R14, R7, 0x4, R12 ;  /* 0x00000004070e7825 */ /* 0x008fca00078e020c */
[----:B------:R-:W3:Y:S01]  /*0c20*/  LDG.E.CONSTANT R11, desc[UR8][R14.64] ;  /* 0x000000080e0b7981 */ /* 0x000ee2000c1e9900 */
[----:B----4-:R-:W0:Y:S01]  /*0c30*/  MUFU.RCP R0, R3 ;  /* 0x0000000300007308 */ /* 0x010e220000001000 */
[----:B------:R-:W-:Y:S01]  /*0c40*/  BSSY.RECONVERGENT B0, `(.L_x_17) ;  /* 0x000000c000007945 */ /* 0x000fe20003800200 */
[----:B0-----:R-:W-:-:S04]  /*0c50*/  FFMA R5, R0, -R3, 1 ;  /* 0x3f80000000057423 */ /* 0x001fc80000000803 */
[----:B------:R-:W-:Y:S02]  /*0c60*/  FFMA R0, R0, R5, R0 ;  /* 0x0000000500007223 */ /* 0x000fe40000000000 */
[----:B---3--:R-:W0:Y:S02]  /*0c70*/  FCHK P0, R11, R3 ;  /* 0x000000030b007302 */ /* 0x008e240000000000 */
[----:B------:R-:W-:-:S04]  /*0c80*/  FFMA R4, R0, R11, RZ ;  /* 0x0000000b00047223 */ /* 0x000fc800000000ff */
[----:B------:R-:W-:-:S04]  /*0c90*/  FFMA R5, R4, -R3, R11 ;  /* 0x8000000304057223 */ /* 0x000fc8000000000b */
[----:B------:R-:W-:Y:S01]  /*0ca0*/  FFMA R5, R0, R5, R4 ;  /* 0x0000000500057223 */ /* 0x000fe20000000004 */
[----:B0-----:R-:W-:Y:S06]  /*0cb0*/  @!P0 BRA `(.L_x_18) ;  /* 0x0000000000108947 */ /* 0x001fec0003800000 */
[----:B------:R-:W-:Y:S02]  /*0cc0*/  MOV R0, R11 ;  /* 0x0000000b00007202 */ /* 0x000fe40000000f00 */
[----:B------:R-:W-:-:S07]  /*0cd0*/  MOV R4, 0xcf0 ;  /* 0x00000cf000047802 */ /* 0x000fce0000000f00 */
[----:B-12---:R-:W-:Y:S05]  /*0ce0*/  CALL.REL.NOINC `($__internal_1_$__cuda_sm3x_div_rn_noftz_f32_slowpath) ;  /* 0x0000000400687944 */ /* 0x006fea0003c00000 */
[----:B------:R-:W-:-:S07]  /*0cf0*/  IMAD.MOV.U32 R5, RZ, RZ, R0 ;  /* 0x000000ffff057224 */ /* 0x000fce00078e0000 */
.L_x_18:
[----:B-1----:R-:W-:Y:S05]  /*0d00*/  BSYNC.RECONVERGENT B0 ;  /* 0x0000000000007941 */ /* 0x002fea0003800200 */
.L_x_17:
[----:B------:R-:W-:-:S05]  /*0d10*/  IADD3 R14, P0, PT, R23, R14, RZ ;  /* 0x0000000e170e7210 */ /* 0x000fca0007f1e0ff */
[----:B------:R-:W-:-:S05]  /*0d20*/  IMAD.X R15, RZ, RZ, R15, P0 ;  /* 0x000000ffff0f7224 */ /* 0x000fca00000e060f */
[----:B------:R-:W3:Y:S01]  /*0d30*/  LDG.E.CONSTANT R11, desc[UR8][R14.64] ;  /* 0x000000080e0b7981 */ /* 0x000ee2000c1e9900 */
[----:B------:R-:W0:Y:S01]  /*0d40*/  MUFU.RCP R0, R3 ;  /* 0x0000000300007308 */ /* 0x000e220000001000 */
[----:B--2---:R-:W-:Y:S01]  /*0d50*/  IMAD.WIDE R24, R7, 0x4, R8 ;  /* 0x0000000407187825 */ /* 0x004fe200078e0208 */
[----:B------:R-:W-:Y:S04]  /*0d60*/  BSSY.RECONVERGENT B0, `(.L_x_19) ;  /* 0x000000d000007945 */ /* 0x000fe80003800200 */
[----:B------:R1:W-:Y:S01]  /*0d70*/  STG.E desc[UR8][R24.64], R5 ;  /* 0x0000000518007986 */ /* 0x0003e2000c101908 */
[----:B0-----:R-:W-:-:S04]  /*0d80*/  FFMA R7, R0, -R3, 1 ;  /* 0x3f80000000077423 */ /* 0x001fc80000000803 */
[----:B------:R-:W-:Y:S01]  /*0d90*/  FFMA R0, R0, R7, R0 ;  /* 0x0000000700007223 */ /* 0x000fe20000000000 */
[----:B---3--:R-:W0:Y:S03]  /*0da0*/  FCHK P0, R11, R3 ;  /* 0x000000030b007302 */ /* 0x008e260000000000 */
[----:B------:R-:W-:-:S04]  /*0db0*/  FFMA R4, R0, R11, RZ ;  /* 0x0000000b00047223 */ /* 0x000fc800000000ff */
[----:B------:R-:W-:-:S04]  /*0dc0*/  FFMA R7, R4, -R3, R11 ;  /* 0x8000000304077223 */ /* 0x000fc8000000000b */
[----:B------:R-:W-:Y:S01]  /*0dd0*/  FFMA R7, R0, R7, R4 ;  /* 0x0000000700077223 */ /* 0x000fe20000000004 */
[----:B01----:R-:W-:Y:S06]  /*0de0*/  @!P0 BRA `(.L_x_20) ;  /* 0x0000000000108947 */ /* 0x003fec0003800000 */
[----:B------:R-:W-:Y:S02]  /*0df0*/  MOV R0, R11 ;  /* 0x0000000b00007202 */ /* 0x000fe40000000f00 */
[----:B------:R-:W-:-:S07]  /*0e00*/  MOV R4, 0xe20 ;  /* 0x00000e2000047802 */ /* 0x000fce0000000f00 */
[----:B------:R-:W-:Y:S05]  /*0e10*/  CALL.REL.NOINC `($__internal_1_$__cuda_sm3x_div_rn_noftz_f32_slowpath) ;  /* 0x00000004001c7944 */ /* 0x000fea0003c00000 */
[----:B------:R-:W-:-:S07]  /*0e20*/  IMAD.MOV.U32 R7, RZ, RZ, R0 ;  /* 0x000000ffff077224 */ /* 0x000fce00078e0000 */
.L_x_20:
[----:B------:R-:W-:Y:S05]  /*0e30*/  BSYNC.RECONVERGENT B0 ;  /* 0x0000000000007941 */ /* 0x000fea0003800200 */
.L_x_19:
[----:B------:R-:W-:-:S05]  /*0e40*/  IADD3 R14, P0, PT, R23, R14, RZ ;  /* 0x0000000e170e7210 */ /* 0x000fca0007f1e0ff */
[----:B------:R-:W-:-:S05]  /*0e50*/  IMAD.X R15, RZ, RZ, R15, P0 ;  /* 0x000000ffff0f7224 */ /* 0x000fca00000e060f */
[----:B------:R-:W2:Y:S01]  /*0e60*/  LDG.E.CONSTANT R17, desc[UR8][R14.64] ;  /* 0x000000080e117981 */ /* 0x000ea2000c1e9900 */
[----:B------:R-:W0:Y:S01]  /*0e70*/  MUFU.RCP R0, R3 ;  /* 0x0000000300007308 */ /* 0x000e220000001000 */
[----:B------:R-:W-:Y:S01]  /*0e80*/  IADD3 R24, P0, PT, R23, R24, RZ ;  /* 0x0000001817187210 */ /* 0x000fe20007f1e0ff */
[----:B------:R-:W-:Y:S03]  /*0e90*/  BSSY.RECONVERGENT B0, `(.L_x_21) ;  /* 0x000000e000007945 */ /* 0x000fe60003800200 */
[----:B------:R-:W-:-:S05]  /*0ea0*/  IADD3.X R25, PT, PT, RZ, R25, RZ, P0, !PT ;  /* 0x00000019ff197210 */ /* 0x000fca00007fe4ff */
[----:B------:R1:W-:Y:S01]  /*0eb0*/  STG.E desc[UR8][R24.64], R7 ;  /* 0x0000000718007986 */ /* 0x0003e2000c101908 */
[----:B0-----:R-:W-:-:S04]  /*0ec0*/  FFMA R5, R0, -R3, 1 ;  /* 0x3f80000000057423 */ /* 0x001fc80000000803 */
[----:B------:R-:W-:Y:S01]  /*0ed0*/  FFMA R0, R0, R5, R0 ;  /* 0x0000000500007223 */ /* 0x000fe20000000000 */
[----:B--2---:R-:W0:Y:S03]  /*0ee0*/  FCHK P0, R17, R3 ;  /* 0x0000000311007302 */ /* 0x004e260000000000 */
[----:B------:R-:W-:-:S04]  /*0ef0*/  FFMA R4, R0, R17, RZ ;  /* 0x0000001100047223 */ /* 0x000fc800000000ff */
[----:B------:R-:W-:-:S04]  /*0f00*/  FFMA R5, R4, -R3, R17 ;  /* 0x8000000304057223 */ /* 0x000fc80000000011 */
[----:B------:R-:W-:Y:S01]  /*0f10*/  FFMA R11, R0, R5, R4 ;  /* 0x00000005000b7223 */ /* 0x000fe20000000004 */
[----:B01----:R-:W-:Y:S06]  /*0f20*/  @!P0 BRA `(.L_x_22) ;  /* 0x0000000000108947 */ /* 0x003fec0003800000 */
[----:B------:R-:W-:Y:S01]  /*0f30*/  IMAD.MOV.U32 R0, RZ, RZ, R17 ;  /* 0x000000ffff007224 */ /* 0x000fe200078e0011 */
[----:B------:R-:W-:-:S07]  /*0f40*/  MOV R4, 0xf60 ;  /* 0x00000f6000047802 */ /* 0x000fce0000000f00 */
[----:B------:R-:W-:Y:S05]  /*0f50*/  CALL.REL.NOINC `($__internal_1_$__cuda_sm3x_div_rn_noftz_f32_slowpath) ;  /* 0x0000000000cc7944 */ /* 0x000fea0003c00000 */
[----:B------:R-:W-:-:S07]  /*0f60*/  IMAD.MOV.U32 R11, RZ, RZ, R0 ;  /* 0x000000ffff0b7224 */ /* 0x000fce00078e0000 */
.L_x_22:
[----:B------:R-:W-:Y:S05]  /*0f70*/  BSYNC.RECONVERGENT B0 ;  /* 0x0000000000007941 */ /* 0x000fea0003800200 */
.L_x_21:
[----:B------:R-:W-:-:S04]  /*0f80*/  IADD3 R4, P0, PT, R23, R14, RZ ;  /* 0x0000000e17047210 */ /* 0x000fc80007f1e0ff */
[----:B------:R-:W-:-:S06]  /*0f90*/  IADD3.X R5, PT, PT, RZ, R15, RZ, P0, !PT ;  /* 0x0000000fff057210 */ /* 0x000fcc00007fe4ff */
[----:B------:R-:W2:Y:S01]  /*0fa0*/  LDG.E.CONSTANT R5, desc[UR8][R4.64] ;  /* 0x0000000804057981 */ /* 0x000ea2000c1e9900 */
[----:B------:R-:W0:Y:S01]  /*0fb0*/  MUFU.RCP R0, R3 ;  /* 0x0000000300007308 */ /* 0x000e220000001000 */
[----:B------:R-:W-:Y:S01]  /*0fc0*/  IADD3 R14, P0, PT, R23, R24, RZ ;  /* 0x00000018170e7210 */ /* 0x000fe20007f1e0ff */
[----:B------:R-:W-:Y:S04]  /*0fd0*/  BSSY.RECONVERGENT B0, `(.L_x_23) ;  /* 0x000000d000007945 */ /* 0x000fe80003800200 */
[----:B------:R-:W-:-:S05]  /*0fe0*/  IMAD.X R15, RZ, RZ, R25, P0 ;  /* 0x000000ffff0f7224 */ /* 0x000fca00000e0619 */
        /* <DEDUP_REMOVED lines=11> */
.L_x_24:
[----:B------:R-:W-:Y:S05]  /*10a0*/  BSYNC.RECONVERGENT B0 ;  /* 0x0000000000007941 */ /* 0x000fea0003800200 */
.L_x_23:
[C---:B------:R-:W-:Y:S01]  /*10b0*/  IADD3 R4, P0, PT, R23.reuse, R14, RZ ;  /* 0x0000000e17047210 */ /* 0x040fe20007f1e0ff */
[----:B------:R-:W-:-:S03]  /*10c0*/  IMAD.IADD R2, R23, 0x1, R2 ;  /* 0x0000000117027824 */ /* 0x000fc600078e0202 */
[----:B------:R-:W-:Y:S02]  /*10d0*/  IADD3.X R5, PT, PT, RZ, R15, RZ, P0, !PT ;  /* 0x0000000fff057210 */ /* 0x000fe400007fe4ff */
[----:B------:R-:W-:-:S03]  /*10e0*/  ISETP.GE.AND P0, PT, R2, UR4, PT ;  /* 0x0000000402007c0c */ /* 0x000fc6000bf06270 */
[----:B------:R4:W-:Y:S10]  /*10f0*/  STG.E desc[UR8][R4.64], R0 ;  /* 0x0000000004007986 */ /* 0x0009f4000c101908 */
[----:B------:R-:W-:Y:S05]  /*1100*/  @!P0 BRA `(.L_x_25) ;  /* 0xfffffff800bc8947 */ /* 0x000fea000383ffff */
[----:B------:R-:W-:Y:S05]  /*1110*/  EXIT ;  /* 0x000000000000794d */ /* 0x000fea0003800000 */
        .weak           $__internal_0_$__cuda_sm20_sqrt_rn_f32_slowpath
        .type           $__internal_0_$__cuda_sm20_sqrt_rn_f32_slowpath,@function
        .size           $__internal_0_$__cuda_sm20_sqrt_rn_f32_slowpath,($__internal_1_$__cuda_sm3x_div_rn_noftz_f32_slowpath - $__internal_0_$__cuda_sm20_sqrt_rn_f32_slowpath)
$__internal_0_$__cuda_sm20_sqrt_rn_f32_slowpath:
[----:B------:R-:W-:-:S13]  /*1120*/  LOP3.LUT P0, RZ, R0, 0x7fffffff, RZ, 0xc0, !PT ;  /* 0x7fffffff00ff7812 */ /* 0x000fda000780c0ff */
[----:B------:R-:W-:Y:S01]  /*1130*/  @!P0 IMAD.MOV.U32 R3, RZ, RZ, R0 ;  /* 0x000000ffff038224 */ /* 0x000fe200078e0000 */
[----:B------:R-:W-:Y:S06]  /*1140*/  @!P0 BRA `(.L_x_26) ;  /* 0x0000000000448947 */ /* 0x000fec0003800000 */
[----:B------:R-:W-:-:S13]  /*1150*/  FSETP.GEU.FTZ.AND P0, PT, R0, RZ, PT ;  /* 0x000000ff0000720b */ /* 0x000fda0003f1e000 */
[----:B------:R-:W-:Y:S01]  /*1160*/  @!P0 MOV R3, 0x7fffffff ;  /* 0x7fffffff00038802 */ /* 0x000fe20000000f00 */
[----:B------:R-:W-:Y:S06]  /*1170*/  @!P0 BRA `(.L_x_26) ;  /* 0x0000000000388947 */ /* 0x000fec0003800000 */
[----:B------:R-:W-:-:S13]  /*1180*/  FSETP.GTU.FTZ.AND P0, PT, |R0|, +INF , PT ;  /* 0x7f8000000000780b */ /* 0x000fda0003f1c200 */
[----:B------:R-:W-:Y:S01]  /*1190*/  @P0 FADD.FTZ R3, R0, 1 ;  /* 0x3f80000000030421 */ /* 0x000fe20000010000 */
[----:B------:R-:W-:Y:S06]  /*11a0*/  @P0 BRA `(.L_x_26) ;  /* 0x00000000002c0947 */ /* 0x000fec0003800000 */
[----:B------:R-:W-:-:S13]  /*11b0*/  FSETP.NEU.FTZ.AND P0, PT, |R0|, +INF , PT ;  /* 0x7f8000000000780b */ /* 0x000fda0003f1d200 */
[----:B------:R-:W-:Y:S01]  /*11c0*/  @!P0 IMAD.MOV.U32 R3, RZ, RZ, R0 ;  /* 0x000000ffff038224 */ /* 0x000fe200078e0000 */
[----:B------:R-:W-:Y:S06]  /*11d0*/  @!P0 BRA `(.L_x_26) ;  /* 0x0000000000208947 */ /* 0x000fec0003800000 */
[----:B------:R-:W-:-:S04]  /*11e0*/  FFMA R0, R0, 1.84467440737095516160e+19, RZ ;  /* 0x5f80000000007823 */ /* 0x000fc800000000ff */
[----:B------:R-:W0:Y:S02]  /*11f0*/  MUFU.RSQ R3, R0 ;  /* 0x0000000000037308 */ /* 0x000e240000001400 */
[----:B0-----:R-:W-:Y:S01]  /*1200*/  FMUL.FTZ R5, R0, R3 ;  /* 0x0000000300057220 */ /* 0x001fe20000410000 */
[----:B------:R-:W-:-:S03]  /*1210*/  FMUL.FTZ R3, R3, 0.5 ;  /* 0x3f00000003037820 */ /* 0x000fc60000410000 */
[----:B------:R-:W-:-:S04]  /*1220*/  FADD.FTZ R4, -R5, -RZ ;  /* 0x800000ff05047221 */ /* 0x000fc80000010100 */
[----:B------:R-:W-:-:S04]  /*1230*/  FFMA R4, R5, R4, R0 ;  /* 0x0000000405047223 */ /* 0x000fc80000000000 */
[----:B------:R-:W-:-:S04]  /*1240*/  FFMA R3, R4, R3, R5 ;  /* 0x0000000304037223 */ /* 0x000fc80000000005 */
[----:B------:R-:W-:-:S07]  /*1250*/  FMUL.FTZ R3, R3, 2.3283064365386962891e-10 ;  /* 0x2f80000003037820 */ /* 0x000fce0000410000 */
.L_x_26:
[----:B------:R-:W-:Y:S02]  /*1260*/  HFMA2 R5, -RZ, RZ, 0, 0 ;  /* 0x00000000ff057431 */ /* 0x000fe400000001ff */
[----:B------:R-:W-:-:S04]  /*1270*/  IMAD.MOV.U32 R4, RZ, RZ, R6 ;  /* 0x000000ffff047224 */ /* 0x000fc800078e0006 */
[----:B------:R-:W-:Y:S05]  /*1280*/  RET.REL.NODEC R4 `(_Z11l2NormalizePKfPfii) ;  /* 0xffffffec045c7950 */ /* 0x000fea0003c3ffff */
        .weak           $__internal_1_$__cuda_sm3x_div_rn_noftz_f32_slowpath
        .type           $__internal_1_$__cuda_sm3x_div_rn_noftz_f32_slowpath,@function
        .size           $__internal_1_$__cuda_sm3x_div_rn_noftz_f32_slowpath,(.L_x_40 - $__internal_1_$__cuda_sm3x_div_rn_noftz_f32_slowpath)
$__internal_1_$__cuda_sm3x_div_rn_noftz_f32_slowpath:
[----:B------:R-:W-:Y:S01]  /*1290*/  SHF.R.U32.HI R5, RZ, 0x17, R3 ;  /* 0x00000017ff057819 */ /* 0x000fe20000011603 */
[----:B------:R-:W-:Y:S01]  /*12a0*/  BSSY.RECONVERGENT B2, `(.L_x_27) ;  /* 0x0000063000027945 */ /* 0x000fe20003800200 */
[----:B------:R-:W-:Y:S02]  /*12b0*/  SHF.R.U32.HI R10, RZ, 0x17, R0 ;  /* 0x00000017ff0a7819 */ /* 0x000fe40000011600 */
[----:B------:R-:W-:Y:S02]  /*12c0*/  LOP3.LUT R5, R5, 0xff, RZ, 0xc0, !PT ;  /* 0x000000ff05057812 */ /* 0x000fe400078ec0ff */
[----:B------:R-:W-:Y:S02]  /*12d0*/  LOP3.LUT R10, R10, 0xff, RZ, 0xc0, !PT ;  /* 0x000000ff0a0a7812 */ /* 0x000fe400078ec0ff */
[----:B------:R-:W-:Y:S01]  /*12e0*/  MOV R17, R3 ;  /* 0x0000000300117202 */ /* 0x000fe20000000f00 */
[----:B------:R-:W-:Y:S02]  /*12f0*/  VIADD R11, R5, 0xffffffff ;  /* 0xffffffff050b7836 */ /* 0x000fe40000000000 */
[----:B------:R-:W-:-:S03]  /*1300*/  VIADD R16, R10, 0xffffffff ;  /* 0xffffffff0a107836 */ /* 0x000fc60000000000 */
[----:B------:R-:W-:-:S04]  /*1310*/  ISETP.GT.U32.AND P0, PT, R11, 0xfd, PT ;  /* 0x000000fd0b00780c */ /* 0x000fc80003f04070 */
[----:B------:R-:W-:-:S13]  /*1320*/  ISETP.GT.U32.OR P0, PT, R16, 0xfd, P0 ;  /* 0x000000fd1000780c */ /* 0x000fda0000704470 */
[----:B------:R-:W-:Y:S01]  /*1330*/  @!P0 IMAD.MOV.U32 R6, RZ, RZ, RZ ;  /* 0x000000ffff068224 */ /* 0x000fe200078e00ff */
[----:B------:R-:W-:Y:S06]  /*1340*/  @!P0 BRA `(.L_x_28) ;  /* 0x00000000005c8947 */ /* 0x000fec0003800000 */
[----:B------:R-:W-:Y:S02]  /*1350*/  FSETP.GTU.FTZ.AND P0, PT, |R0|, +INF , PT ;  /* 0x7f8000000000780b */ /* 0x000fe40003f1c200 */
[----:B------:R-:W-:-:S04]  /*1360*/  FSETP.GTU.FTZ.AND P1, PT, |R3|, +INF , PT ;  /* 0x7f8000000300780b */ /* 0x000fc80003f3c200 */
[----:B------:R-:W-:-:S13]  /*1370*/  PLOP3.LUT P0, PT, P0, P1, PT, 0xf8, 0x8f ;  /* 0x00000000008f781c */ /* 0x000fda0000703f70 */
[----:B------:R-:W-:Y:S05]  /*1380*/  @P0 BRA `(.L_x_29) ;  /* 0x00000004004c0947 */ /* 0x000fea0003800000 */
[----:B------:R-:W-:-:S13]  /*1390*/  LOP3.LUT P0, RZ, R17, 0x7fffffff, R0, 0xc8, !PT ;  /* 0x7fffffff11ff7812 */ /* 0x000fda000780c800 */
[----:B------:R-:W-:Y:S05]  /*13a0*/  @!P0 BRA `(.L_x_30) ;  /* 0x00000004003c8947 */ /* 0x000fea0003800000 */
[C---:B------:R-:W-:Y:S02]  /*13b0*/  FSETP.NEU.FTZ.AND P3, PT, |R0|.reuse, +INF , PT ;  /* 0x7f8000000000780b */ /* 0x040fe40003f7d200 */
[----:B------:R-:W-:Y:S02]  /*13c0*/  FSETP.NEU.FTZ.AND P1, PT, |R3|, +INF , PT ;  /* 0x7f8000000300780b */ /* 0x000fe40003f3d200 */
[----:B------:R-:W-:-:S11]  /*13d0*/  FSETP.NEU.FTZ.AND P0, PT, |R0|, +INF , PT ;  /* 0x7f8000000000780b */ /* 0x000fd60003f1d200 */
[----:B------:R-:W-:Y:S05]  /*13e0*/  @!P1 BRA !P3, `(.L_x_30) ;  /* 0x00000004002c9947 */ /* 0x000fea0005800000 */
[----:B------:R-:W-:-:S04]  /*13f0*/  LOP3.LUT P3, RZ, R0, 0x7fffffff, RZ, 0xc0, !PT ;  /* 0x7fffffff00ff7812 */ /* 0x000fc8000786c0ff */
[----:B------:R-:W-:-:S13]  /*1400*/  PLOP3.LUT P1, PT, P1, P3, PT, 0x2f, 0xf2 ;  /* 0x0000000000f2781c */ /* 0x000fda0000f26577 */
[----:B------:R-:W-:Y:S05]  /*1410*/  @P1 BRA `(.L_x_31) ;  /* 0x0000000400181947 */ /* 0x000fea0003800000 */
[----:B------:R-:W-:-:S04]  /*1420*/  LOP3.LUT P1, RZ, R17, 0x7fffffff, RZ, 0xc0, !PT ;  /* 0x7fffffff11ff7812 */ /* 0x000fc8000782c0ff */
[----:B------:R-:W-:-:S13]  /*1430*/  PLOP3.LUT P0, PT, P0, P1, PT, 0x2f, 0xf2 ;  /* 0x0000000000f2781c */ /* 0x000fda0000702577 */
[----:B------:R-:W-:Y:S05]  /*1440*/  @P0 BRA `(.L_x_32) ;  /* 0x0000000400000947 */ /* 0x000fea0003800000 */
[----:B------:R-:W-:Y:S02]  /*1450*/  ISETP.GE.AND P0, PT, R16, RZ, PT ;  /* 0x000000ff1000720c */ /* 0x000fe40003f06270 */
[----:B------:R-:W-:-:S11]  /*1460*/  ISETP.GE.AND P1, PT, R11, RZ, PT ;  /* 0x000000ff0b00720c */ /* 0x000fd60003f26270 */
[----:B------:R-:W-:Y:S01]  /*1470*/  @P0 IMAD.MOV.U32 R6, RZ, RZ, RZ ;  /* 0x000000ffff060224 */ /* 0x000fe200078e00ff */
[----:B------:R-:W-:Y:S01]  /*1480*/  @!P0 MOV R6, 0xffffffc0 ;  /* 0xffffffc000068802 */ /* 0x000fe20000000f00 */
[----:B------:R-:W-:Y:S01]  /*1490*/  @!P0 FFMA R0, R0, 1.84467440737095516160e+19, RZ ;  /* 0x5f80000000008823 */ /* 0x000fe200000000ff */
[----:B------:R-:W-:-:S03]  /*14a0*/  @!P1 FFMA R17, R3, 1.84467440737095516160e+19, RZ ;  /* 0x5f80000003119823 */ /* 0x000fc600000000ff */
[----:B------:R-:W-:-:S07]  /*14b0*/  @!P1 VIADD R6, R6, 0x40 ;  /* 0x0000004006069836 */ /* 0x000fce0000000000 */
.L_x_28:
[----:B------:R-:W-:Y:S01]  /*14c0*/  LEA R22, R5, 0xc0800000, 0x17 ;  /* 0xc080000005167811 */ /* 0x000fe200078eb8ff */
[----:B------:R-:W-:Y:S01]  /*14d0*/  BSSY.RECONVERGENT B3, `(.L_x_33) ;  /* 0x0000036000037945 */ /* 0x000fe20003800200 */
[----:B------:R-:W-:-:S03]  /*14e0*/  IADD3 R10, PT, PT, R10, -0x7f, RZ ;  /* 0xffffff810a0a7810 */ /* 0x000fc60007ffe0ff */
[----:B------:R-:W-:Y:S02]  /*14f0*/  IMAD.IADD R22, R17, 0x1, -R22 ;  /* 0x0000000111167824 */ /* 0x000fe400078e0a16 */
[----:B------:R-:W-:Y:S02]  /*1500*/  IMAD R0, R10, -0x800000, R0 ;  /* 0xff8000000a007824 */ /* 0x000fe400078e0200 */
[----:B------:R-:W0:Y:S01]  /*1510*/  MUFU.RCP R16, R22 ;  /* 0x0000001600107308 */ /* 0x000e220000001000 */
[----:B------:R-:W-:-:S04]  /*1520*/  FADD.FTZ R11, -R22, -RZ ;  /* 0x800000ff160b7221 */ /* 0x000fc80000010100 */
[----:B0-----:R-:W-:-:S04]  /*1530*/  FFMA R17, R16, R11, 1 ;  /* 0x3f80000010117423 */ /* 0x001fc8000000000b */
[----:B------:R-:W-:-:S04]  /*1540*/  FFMA R17, R16, R17, R16 ;  /* 0x0000001110117223 */ /* 0x000fc80000000010 */
[----:B------:R-:W-:-:S04]  /*1550*/  FFMA R16, R0, R17, RZ ;  /* 0x0000001100107223 */ /* 0x000fc800000000ff */
[----:B------:R-:W-:-:S04]  /*1560*/  FFMA R21, R11, R16, R0 ;  /* 0x000000100b157223 */ /* 0x000fc80000000000 */
[----:B------:R-:W-:Y:S01]  /*1570*/  FFMA R16, R17, R21, R16 ;  /* 0x0000001511107223 */ /* 0x000fe20000000010 */
[----:B------:R-:W-:-:S03]  /*1580*/  IADD3 R21, PT, PT, R10, 0x7f, -R5 ;  /* 0x0000007f0a157810 */ /* 0x000fc60007ffe805 */
[----:B------:R-:W-:Y:S02]  /*1590*/  FFMA R11, R11, R16, R0 ;  /* 0x000000100b0b7223 */ /* 0x000fe40000000000 */
[----:B------:R-:W-:Y:S02]  /*15a0*/  IMAD.IADD R21, R21, 0x1, R6 ;  /* 0x0000000115157824 */ /* 0x000fe400078e0206 */
[----:B------:R-:W-:-:S05]  /*15b0*/  FFMA R0, R17, R11, R16 ;  /* 0x0000000b11007223 */ /* 0x000fca0000000010 */
[----:B------:R-:W-:-:S04]  /*15c0*/  SHF.R.U32.HI R5, RZ, 0x17, R0 ;  /* 0x00000017ff057819 */ /* 0x000fc80000011600 */
[----:B------:R-:W-:-:S04]  /*15d0*/  LOP3.LUT R6, R5, 0xff, RZ, 0xc0, !PT ;  /* 0x000000ff05067812 */ /* 0x000fc800078ec0ff */
[----:B------:R-:W-:-:S05]  /*15e0*/  IADD3 R5, PT, PT, R6, R21, RZ ;  /* 0x0000001506057210 */ /* 0x000fca0007ffe0ff */
[----:B------:R-:W-:-:S05]  /*15f0*/  VIADD R6, R5, 0xffffffff ;  /* 0xffffffff05067836 */ /* 0x000fca0000000000 */
[----:B------:R-:W-:-:S13]  /*1600*/  ISETP.GE.U32.AND P0, PT, R6, 0xfe, PT ;  /* 0x000000fe0600780c */ /* 0x000fda0003f06070 */
[----:B------:R-:W-:Y:S05]  /*1610*/  @!P0 BRA `(.L_x_34) ;  /* 0x0000000000808947 */ /* 0x000fea0003800000 */
[----:B------:R-:W-:-:S13]  /*1620*/  ISETP.GT.AND P0, PT, R5, 0xfe, PT ;  /* 0x000000fe0500780c */ /* 0x000fda0003f04270 */
[----:B------:R-:W-:Y:S05]  /*1630*/  @P0 BRA `(.L_x_35) ;  /* 0x00000000006c0947 */ /* 0x000fea0003800000 */
[----:B------:R-:W-:-:S13]  /*1640*/  ISETP.GE.AND P0, PT, R5, 0x1, PT ;  /* 0x000000010500780c */ /* 0x000fda0003f06270 */
[----:B------:R-:W-:Y:S05]  /*1650*/  @P0 BRA `(.L_x_36) ;  /* 0x0000000000740947 */ /* 0x000fea0003800000 */
[----:B------:R-:W-:Y:S02]  /*1660*/  ISETP.GE.AND P0, PT, R5, -0x18, PT ;  /* 0xffffffe80500780c */ /* 0x000fe40003f06270 */
[----:B------:R-:W-:-:S11]  /*1670*/  LOP3.LUT R0, R0, 0x80000000, RZ, 0xc0, !PT ;  /* 0x8000000000007812 */ /* 0x000fd600078ec0ff */
[----:B------:R-:W-:Y:S05]  /*1680*/  @!P0 BRA `(.L_x_36) ;  /* 0x0000000000688947 */ /* 0x000fea0003800000 */
[CCC-:B------:R-:W-:Y:S01]  /*1690*/  FFMA.RZ R6, R17.reuse, R11.reuse, R16.reuse ;  /* 0x0000000b11067223 */ /* 0x1c0fe2000000c010 */
[CCC-:B------:R-:W-:Y:S01]  /*16a0*/  FFMA.RP R10, R17.reuse, R11.reuse, R16.reuse ;  /* 0x0000000b110a7223 */ /* 0x1c0fe20000008010 */
[----:B------:R-:W-:Y:S01]  /*16b0*/  FFMA.RM R17, R17, R11, R16 ;  /* 0x0000000b11117223 */ /* 0x000fe20000004010 */
[C---:B------:R-:W-:Y:S02]  /*16c0*/  IADD3 R11, PT, PT, R5.reuse, 0x20, RZ ;  /* 0x00000020050b7810 */ /* 0x040fe40007ffe0ff */
[----:B------:R-:W-:Y:S02]  /*16d0*/  LOP3.LUT R6, R6, 0x7fffff, RZ, 0xc0, !PT ;  /* 0x007fffff06067812 */ /* 0x000fe400078ec0ff */
[C---:B------:R-:W-:Y:S02]  /*16e0*/  ISETP.NE.AND P3, PT, R5.reuse, RZ, PT ;  /* 0x000000ff0500720c */ /* 0x040fe40003f65270 */
[----:B------:R-:W-:Y:S02]  /*16f0*/  LOP3.LUT R6, R6, 0x800000, RZ, 0xfc, !PT ;  /* 0x0080000006067812 */ /* 0x000fe400078efcff */
[----:B------:R-:W-:Y:S01]  /*1700*/  ISETP.NE.AND P1, PT, R5, RZ, PT ;  /* 0x000000ff0500720c */ /* 0x000fe20003f25270 */
[----:B------:R-:W-:Y:S01]  /*1710*/  IMAD.MOV R5, RZ, RZ, -R5 ;  /* 0x000000ffff057224 */ /* 0x000fe200078e0a05 */
[----:B------:R-:W-:-:S02]  /*1720*/  SHF.L.U32 R11, R6, R11, RZ ;  /* 0x0000000b060b7219 */ /* 0x000fc400000006ff */
[----:B------:R-:W-:Y:S02]  /*1730*/  FSETP.NEU.FTZ.AND P0, PT, R10, R17, PT ;  /* 0x000000110a00720b */ /* 0x000fe40003f1d000 */
[----:B------:R-:W-:Y:S02]  /*1740*/  SEL R5, R5, RZ, P3 ;  /* 0x000000ff05057207 */ /* 0x000fe40001800000 */
[----:B------:R-:W-:Y:S02]  /*1750*/  ISETP.NE.AND P1, PT, R11, RZ, P1 ;  /* 0x000000ff0b00720c */ /* 0x000fe40000f25270 */
[----:B------:R-:W-:Y:S02]  /*1760*/  SHF.R.U32.HI R10, RZ, R5, R6 ;  /* 0x00000005ff0a7219 */ /* 0x000fe40000011606 */
[----:B------:R-:W-:Y:S02]  /*1770*/  PLOP3.LUT P0, PT, P0, P1, PT, 0xf8, 0x8f ;  /* 0x00000000008f781c */ /* 0x000fe40000703f70 */
[----:B------:R-:W-:-:S02]  /*1780*/  SHF.R.U32.HI R6, RZ, 0x1, R10 ;  /* 0x00000001ff067819 */ /* 0x000fc4000001160a */
[----:B------:R-:W-:-:S04]  /*1790*/  SEL R5, RZ, 0x1, !P0 ;  /* 0x00000001ff057807 */ /* 0x000fc80004000000 */
[----:B------:R-:W-:-:S04]  /*17a0*/  LOP3.LUT R5, R5, 0x1, R6, 0xf8, !PT ;  /* 0x0000000105057812 */ /* 0x000fc800078ef806 */
[----:B------:R-:W-:-:S04]  /*17b0*/  LOP3.LUT R5, R5, R10, RZ, 0xc0, !PT ;  /* 0x0000000a05057212 */ /* 0x000fc800078ec0ff */
[----:B------:R-:W-:-:S04]  /*17c0*/  IADD3 R5, PT, PT, R6, R5, RZ ;  /* 0x0000000506057210 */ /* 0x000fc80007ffe0ff */
[----:B------:R-:W-:Y:S01]  /*17d0*/  LOP3.LUT R0, R5, R0, RZ, 0xfc, !PT ;  /* 0x0000000005007212 */ /* 0x000fe200078efcff */
[----:B------:R-:W-:Y:S06]  /*17e0*/  BRA `(.L_x_36) ;  /* 0x0000000000107947 */ /* 0x000fec0003800000 */
.L_x_35:
[----:B------:R-:W-:-:S04]  /*17f0*/  LOP3.LUT R0, R0, 0x80000000, RZ, 0xc0, !PT ;  /* 0x8000000000007812 */ /* 0x000fc800078ec0ff */
[----:B------:R-:W-:Y:S01]  /*1800*/  LOP3.LUT R0, R0, 0x7f800000, RZ, 0xfc, !PT ;  /* 0x7f80000000007812 */ /* 0x000fe200078efcff */
[----:B------:R-:W-:Y:S06]  /*1810*/  BRA `(.L_x_36) ;  /* 0x0000000000047947 */ /* 0x000fec0003800000 */
.L_x_34:
[----:B------:R-:W-:-:S07]  /*1820*/  IMAD R0, R21, 0x800000, R0 ;  /* 0x0080000015007824 */ /* 0x000fce00078e0200 */
.L_x_36:
[----:B------:R-:W-:Y:S05]  /*1830*/  BSYNC.RECONVERGENT B3 ;  /* 0x0000000000037941 */ /* 0x000fea0003800200 */
.L_x_33:
[----:B------:R-:W-:Y:S05]  /*1840*/  BRA `(.L_x_37) ;  /* 0x0000000000207947 */ /* 0x000fea0003800000 */
.L_x_32:
[----:B------:R-:W-:-:S04]  /*1850*/  LOP3.LUT R0, R17, 0x80000000, R0, 0x48, !PT ;  /* 0x8000000011007812 */ /* 0x000fc800078e4800 */
[----:B------:R-:W-:Y:S01]  /*1860*/  LOP3.LUT R0, R0, 0x7f800000, RZ, 0xfc, !PT ;  /* 0x7f80000000007812 */ /* 0x000fe200078efcff */
[----:B------:R-:W-:Y:S06]  /*1870*/  BRA `(.L_x_37) ;  /* 0x0000000000147947 */ /* 0x000fec0003800000 */
.L_x_31:
[----:B------:R-:W-:Y:S01]  /*1880*/  LOP3.LUT R0, R17, 0x80000000, R0, 0x48, !PT ;  /* 0x8000000011007812 */ /* 0x000fe200078e4800 */
[----:B------:R-:W-:Y:S06]  /*1890*/  BRA `(.L_x_37) ;  /* 0x00000000000c7947 */ /* 0x000fec0003800000 */
.L_x_30:
[----:B------:R-:W0:Y:S01]  /*18a0*/  MUFU.RSQ R0, -QNAN ;  /* 0xffc0000000007908 */ /* 0x000e220000001400 */
[----:B------:R-:W-:Y:S05]  /*18b0*/  BRA `(.L_x_37) ;  /* 0x0000000000047947 */ /* 0x000fea0003800000 */
.L_x_29:
[----:B------:R-:W-:-:S07]  /*18c0*/  FADD.FTZ R0, R0, R3 ;  /* 0x0000000300007221 */ /* 0x000fce0000010000 */
.L_x_37:
[----:B------:R-:W-:Y:S05]  /*18d0*/  BSYNC.RECONVERGENT B2 ;  /* 0x0000000000027941 */ /* 0x000fea0003800200 */
.L_x_27:
[----:B------:R-:W-:-:S04]  /*18e0*/  HFMA2 R5, -RZ, RZ, 0, 0 ;  /* 0x00000000ff057431 */ /* 0x000fc800000001ff */
[----:B0-----:R-:W-:Y:S05]  /*18f0*/  RET.REL.NODEC R4 `(_Z11l2NormalizePKfPfii) ;  /* 0xffffffe404c07950 */ /* 0x001fea0003c3ffff */
.L_x_38:
[----:B------:R-:W-:-:S00]  /*1900*/  BRA `(.L_x_38) ;  /* 0xfffffffc00fc7947 */ /* 0x000fc0000383ffff */
[----:B------:R-:W-:-:S00]  /*1910*/  NOP ;  /* 0x0000000000007918 */ /* 0x000fc00000000000 */
        /* <DEDUP_REMOVED lines=14> */
.L_x_40:


//--------------------- .nv.shared._Z11l2NormalizePKfPfii --------------------------
	.section	.nv.shared._Z11l2NormalizePKfPfii,"aw",@nobits
	.sectionflags	@""
	.align	16
	.zero		1024


//--------------------- .nv.shared.reserved.0     --------------------------
	.section	.nv.shared.reserved.0,"aw",@nobits
	.weak		__nv_reservedSMEM_offset_0_alias
	.size		__nv_reservedSMEM_offset_0_alias, 0, 64
	.other		__nv_reservedSMEM_offset_0_alias,@"STO_CUDA_RESERVED_SHARED STV_DEFAULT"
__nv_reservedSMEM_offset_0_alias:
	.zero		0
	.zero		64


//--------------------- .nv.constant0._Z11l2NormalizePKfPfii --------------------------
	.section	.nv.constant0._Z11l2NormalizePKfPfii,"a",@progbits
	.sectionflags	@""
	.align	4
.nv.constant0._Z11l2NormalizePKfPfii:
	.zero		920


//--------------------- SYMBOLS --------------------------

	.type		.nv.reservedSmem.offset0,@object
	.size		.nv.reservedSmem.offset0,0x4
	.type		.nv.reservedSmem.cap,@object
	.size		.nv.reservedSmem.cap,0x4
